	.headerflags	@"EF_CUDA_TEXMODE_UNIFIED EF_CUDA_64BIT_ADDRESS EF_CUDA_ACCELERATORS EF_CUDA_SM90 EF_CUDA_VIRTUAL_SM(EF_CUDA_SM90)"
	.elftype	@"ET_EXEC"


//--------------------- .nv.info                  --------------------------
	.section	.nv.info,"",@"SHT_CUDA_INFO"
	.align	4


	//----- nvinfo : EIATTR_REGCOUNT
	.align		4
        /*0000*/ 	.byte	0x04, 0x2f
        /*0002*/ 	.short	(.L_1 - .L_0)
	.align		4
.L_0:
        /*0004*/ 	.word	index@(triton_poi_fused_6)
        /*0008*/ 	.word	0x0000001e


	//----- nvinfo : EIATTR_MIN_STACK_SIZE
	.align		4
.L_1:
        /*000c*/ 	.byte	0x04, 0x12
        /*000e*/ 	.short	(.L_3 - .L_2)
	.align		4
.L_2:
        /*0010*/ 	.word	index@(triton_poi_fused_6)
        /*0014*/ 	.word	0x00000000


	//----- nvinfo : EIATTR_FRAME_SIZE
	.align		4
.L_3:
        /*0018*/ 	.byte	0x04, 0x11
        /*001a*/ 	.short	(.L_5 - .L_4)
	.align		4
.L_4:
        /*001c*/ 	.word	index@(triton_poi_fused_6)
        /*0020*/ 	.word	0x00000000


	//----- nvinfo : EIATTR_MIN_STACK_SIZE
	.align		4
.L_5:
        /*0024*/ 	.byte	0x04, 0x12
        /*0026*/ 	.short	(.L_7 - .L_6)
	.align		4
.L_6:
        /*0028*/ 	.word	index@(triton_poi_fused_6)
        /*002c*/ 	.word	0x00000000
.L_7:


//--------------------- .nv.info.triton_poi_fused_6 --------------------------
	.section	.nv.info.triton_poi_fused_6,"",@"SHT_CUDA_INFO"
	.sectionflags	@""
	.align	4


	//----- nvinfo : EIATTR_CUDA_API_VERSION
	.align		4
        /*0000*/ 	.byte	0x04, 0x37
        /*0002*/ 	.short	(.L_9 - .L_8)
.L_8:
        /*0004*/ 	.word	0x0000007c


	//----- nvinfo : EIATTR_KPARAM_INFO
	.align		4
.L_9:
        /*0008*/ 	.byte	0x04, 0x17
        /*000a*/ 	.short	(.L_11 - .L_10)
.L_10:
        /*000c*/ 	.word	0x00000000
        /*0010*/ 	.short	0x0003
        /*0012*/ 	.short	0x0014
        /*0014*/ 	.byte	0x00, 0xf0, 0x11, 0x00


	//----- nvinfo : EIATTR_KPARAM_INFO
	.align		4
.L_11:
        /*0018*/ 	.byte	0x04, 0x17
        /*001a*/ 	.short	(.L_13 - .L_12)
.L_12:
        /*001c*/ 	.word	0x00000000
        /*0020*/ 	.short	0x0002
        /*0022*/ 	.short	0x0010
        /*0024*/ 	.byte	0x00, 0xf0, 0x11, 0x00


	//----- nvinfo : EIATTR_KPARAM_INFO
	.align		4
.L_13:
        /*0028*/ 	.byte	0x04, 0x17
        /*002a*/ 	.short	(.L_15 - .L_14)
.L_14:
        /*002c*/ 	.word	0x00000000
        /*0030*/ 	.short	0x0001
        /*0032*/ 	.short	0x0008
        /*0034*/ 	.byte	0x00, 0xf4, 0x21, 0x00


	//----- nvinfo : EIATTR_KPARAM_INFO
	.align		4
.L_15:
        /*0038*/ 	.byte	0x04, 0x17
        /*003a*/ 	.short	(.L_17 - .L_16)
.L_16:
        /*003c*/ 	.word	0x00000000
        /*0040*/ 	.short	0x0000
        /*0042*/ 	.short	0x0000
        /*0044*/ 	.byte	0x00, 0xf4, 0x21, 0x00


	//----- nvinfo : EIATTR_SPARSE_MMA_MASK
	.align		4
.L_17:
        /*0048*/ 	.byte	0x03, 0x50
        /*004a*/ 	.short	0x0000


	//----- nvinfo : EIATTR_MAXREG_COUNT
	.align		4
        /*004c*/ 	.byte	0x03, 0x1b
        /*004e*/ 	.short	0x00ff


	//----- nvinfo : EIATTR_EXIT_INSTR_OFFSETS
	.align		4
        /*0050*/ 	.byte	0x04, 0x1c
        /*0052*/ 	.short	(.L_19 - .L_18)


	//   ....[0]....
.L_18:
        /*0054*/ 	.word	0x00000610


	//   ....[1]....
        /*0058*/ 	.word	0x00000660


	//----- nvinfo : EIATTR_REQNTID
	.align		4
.L_19:
        /*005c*/ 	.byte	0x04, 0x10
        /*005e*/ 	.short	(.L_21 - .L_20)
.L_20:
        /*0060*/ 	.word	0x00000080
        /*0064*/ 	.word	0x00000001
        /*0068*/ 	.word	0x00000001


	//----- nvinfo : EIATTR_CBANK_PARAM_SIZE
	.align		4
.L_21:
        /*006c*/ 	.byte	0x03, 0x19
        /*006e*/ 	.short	0x0018


	//----- nvinfo : EIATTR_PARAM_CBANK
	.align		4
        /*0070*/ 	.byte	0x04, 0x0a
        /*0072*/ 	.short	(.L_23 - .L_22)
	.align		4
.L_22:
        /*0074*/ 	.word	index@(.nv.constant0.triton_poi_fused_6)
        /*0078*/ 	.short	0x0210
        /*007a*/ 	.short	0x0018


	//----- nvinfo : EIATTR_SW_WAR
	.align		4
.L_23:
        /*007c*/ 	.byte	0x04, 0x36
        /*007e*/ 	.short	(.L_25 - .L_24)
.L_24:
        /*0080*/ 	.word	0x00000008
.L_25:


//--------------------- .nv.callgraph             --------------------------
	.section	.nv.callgraph,"",@"SHT_CUDA_CALLGRAPH"
	.align	4
	.sectionentsize	8
	.align		4
        /*0000*/ 	.word	0x00000000
	.align		4
        /*0004*/ 	.word	0xffffffff
	.align		4
        /*0008*/ 	.word	0x00000000
	.align		4
        /*000c*/ 	.word	0xfffffffe
	.align		4
        /*0010*/ 	.word	0x00000000
	.align		4
        /*0014*/ 	.word	0xfffffffd
	.align		4
        /*0018*/ 	.word	0x00000000
	.align		4
        /*001c*/ 	.word	0xfffffffc


//--------------------- .text.triton_poi_fused_6  --------------------------
	.section	.text.triton_poi_fused_6,"ax",@progbits
	.sectionflags	@"SHF_BARRIERS=1"
	.align	128
        .global         triton_poi_fused_6
        .type           triton_poi_fused_6,@function
        .size           triton_poi_fused_6,(.L_x_1 - triton_poi_fused_6)
        .other          triton_poi_fused_6,@"STO_CUDA_ENTRY STV_DEFAULT"
triton_poi_fused_6:
.text.triton_poi_fused_6:
[----:B------:R-:W0:Y:S01]  /*0000*/  LDC R1, c[0x0][0x28] ;  /* 0x00000a00ff017b82 */ /* 0x000e220000000800 */
[----:B------:R-:W1:Y:S07]  /*0010*/  S2R R0, SR_CTAID.X ;  /* 0x0000000000007919 */ /* 0x000e6e0000002500 */
[----:B------:R-:W2:Y:S01]  /*0020*/  LDC.64 R14, c[0x0][0x210] ;  /* 0x00008400ff0e7b82 */ /* 0x000ea20000000a00 */
[----:B------:R-:W-:Y:S01]  /*0030*/  IMAD.MOV.U32 R19, RZ, RZ, RZ ;  /* 0x000000ffff137224 */ /* 0x000fe200078e00ff */
[----:B------:R-:W-:Y:S01]  /*0040*/  ULDC.64 UR6, c[0x0][0x208] ;  /* 0x0000820000067ab9 */ /* 0x000fe20000000a00 */
[----:B------:R-:W3:Y:S01]  /*0050*/  S2R R17, SR_TID.X ;  /* 0x0000000000117919 */ /* 0x000ee20000002100 */
[----:B------:R-:W4:Y:S01]  /*0060*/  S2R R18, SR_CTAID.Y ;  /* 0x0000000000127919 */ /* 0x000f220000002600 */
[----:B------:R-:W-:-:S02]  /*0070*/  IMAD.MOV.U32 R20, RZ, RZ, RZ ;  /* 0x000000ffff147224 */ /* 0x000fc400078e00ff */
[----:B-1----:R-:W-:Y:S01]  /*0080*/  IMAD.SHL.U32 R0, R0, 0x20, RZ ;  /* 0x0000002000007824 */ /* 0x002fe200078e00ff */
[----:B---3--:R-:W-:-:S04]  /*0090*/  SHF.R.U32.HI R21, RZ, 0x5, R17 ;  /* 0x00000005ff157819 */ /* 0x008fc80000011611 */
[----:B------:R-:W-:Y:S01]  /*00a0*/  LOP3.LUT R6, R0, 0x1f, R17, 0xf8, !PT ;  /* 0x0000001f00067812 */ /* 0x000fe200078ef811 */
[----:B----4-:R-:W-:Y:S01]  /*00b0*/  IMAD.SHL.U32 R16, R18, 0x20, RZ ;  /* 0x0000002012107824 */ /* 0x010fe200078e00ff */
[----:B------:R-:W-:Y:S02]  /*00c0*/  SGXT.U32 R21, R21, 0x2 ;  /* 0x000000021515781a */ /* 0x000fe40000000000 */
[----:B------:R-:W-:Y:S02]  /*00d0*/  ISETP.GE.AND P0, PT, R6, 0x19, PT ;  /* 0x000000190600780c */ /* 0x000fe40003f06270 */
[----:B------:R-:W-:Y:S02]  /*00e0*/  LOP3.LUT R2, R16, R21, RZ, 0xfc, !PT ;  /* 0x0000001510027212 */ /* 0x000fe400078efcff */
[----:B------:R-:W-:Y:S02]  /*00f0*/  LOP3.LUT R3, R16, 0x4, R21, 0xfe, !PT ;  /* 0x0000000410037812 */ /* 0x000fe400078efe15 */
[----:B------:R-:W-:Y:S01]  /*0100*/  LOP3.LUT R4, R16, 0x8, R21, 0xfe, !PT ;  /* 0x0000000810047812 */ /* 0x000fe200078efe15 */
[--C-:B------:R-:W-:Y:S01]  /*0110*/  IMAD R27, R2, 0x19, R6.reuse ;  /* 0x00000019021b7824 */ /* 0x100fe200078e0206 */
[----:B------:R-:W-:Y:S01]  /*0120*/  LOP3.LUT R7, R16, 0xc, R21, 0xfe, !PT ;  /* 0x0000000c10077812 */ /* 0x000fe200078efe15 */
[--C-:B------:R-:W-:Y:S01]  /*0130*/  IMAD R3, R3, 0x19, R6.reuse ;  /* 0x0000001903037824 */ /* 0x100fe200078e0206 */
[----:B------:R-:W-:Y:S01]  /*0140*/  LOP3.LUT R9, R16, 0x10, R21, 0xfe, !PT ;  /* 0x0000001010097812 */ /* 0x000fe200078efe15 */
[--C-:B------:R-:W-:Y:S01]  /*0150*/  IMAD R5, R4, 0x19, R6.reuse ;  /* 0x0000001904057824 */ /* 0x100fe200078e0206 */
[----:B------:R-:W-:Y:S01]  /*0160*/  LOP3.LUT R11, R16, 0x14, R21, 0xfe, !PT ;  /* 0x00000014100b7812 */ /* 0x000fe200078efe15 */
[----:B------:R-:W-:Y:S01]  /*0170*/  IMAD R7, R7, 0x19, R6 ;  /* 0x0000001907077824 */ /* 0x000fe200078e0206 */
[----:B------:R-:W-:Y:S01]  /*0180*/  LOP3.LUT R13, R16, 0x18, R21, 0xfe, !PT ;  /* 0x00000018100d7812 */ /* 0x000fe200078efe15 */
[----:B--2---:R-:W-:Y:S01]  /*0190*/  IMAD.WIDE R26, R27, 0x4, R14 ;  /* 0x000000041b1a7825 */ /* 0x004fe200078e020e */
[----:B------:R-:W-:-:S03]  /*01a0*/  LOP3.LUT R23, R16, 0x1c, R21, 0xfe, !PT ;  /* 0x0000001c10177812 */ /* 0x000fc600078efe15 */
[--C-:B------:R-:W-:Y:S01]  /*01b0*/  IMAD R9, R9, 0x19, R6.reuse ;  /* 0x0000001909097824 */ /* 0x100fe200078e0206 */
[----:B------:R1:W2:Y:S01]  /*01c0*/  @!P0 LDG.E.EL R19, desc[UR6][R26.64] ;  /* 0x000000061a138981 */ /* 0x0002a2000c2e1900 */
[--C-:B------:R-:W-:Y:S02]  /*01d0*/  IMAD R11, R11, 0x19, R6.reuse ;  /* 0x000000190b0b7824 */ /* 0x100fe400078e0206 */
[--C-:B------:R-:W-:Y:S02]  /*01e0*/  IMAD R13, R13, 0x19, R6.reuse ;  /* 0x000000190d0d7824 */ /* 0x100fe400078e0206 */
[----:B------:R-:W-:Y:S02]  /*01f0*/  IMAD R23, R23, 0x19, R6 ;  /* 0x0000001917177824 */ /* 0x000fe400078e0206 */
[----:B------:R-:W-:Y:S01]  /*0200*/  IMAD.WIDE R2, R3, 0x4, R14 ;  /* 0x0000000403027825 */ /* 0x000fe200078e020e */
[----:B------:R-:W-:-:S03]  /*0210*/  CS2R R24, SRZ ;  /* 0x0000000000187805 */ /* 0x000fc6000001ff00 */
[--C-:B------:R-:W-:Y:S01]  /*0220*/  IMAD.WIDE R4, R5, 0x4, R14.reuse ;  /* 0x0000000405047825 */ /* 0x100fe200078e020e */
[----:B-1----:R-:W-:Y:S01]  /*0230*/  CS2R R26, SRZ ;  /* 0x00000000001a7805 */ /* 0x002fe2000001ff00 */
[----:B------:R1:W3:Y:S02]  /*0240*/  @!P0 LDG.E.EL R20, desc[UR6][R2.64] ;  /* 0x0000000602148981 */ /* 0x0002e4000c2e1900 */
[----:B------:R-:W-:-:S04]  /*0250*/  IMAD.WIDE R6, R7, 0x4, R14 ;  /* 0x0000000407067825 */ /* 0x000fc800078e020e */
[--C-:B------:R-:W-:Y:S01]  /*0260*/  IMAD.WIDE R8, R9, 0x4, R14.reuse ;  /* 0x0000000409087825 */ /* 0x100fe200078e020e */
[----:B------:R-:W4:Y:S03]  /*0270*/  @!P0 LDG.E.EL R24, desc[UR6][R6.64] ;  /* 0x0000000606188981 */ /* 0x000f26000c2e1900 */
[----:B------:R-:W-:-:S04]  /*0280*/  IMAD.WIDE R10, R11, 0x4, R14 ;  /* 0x000000040b0a7825 */ /* 0x000fc800078e020e */
[--C-:B------:R-:W-:Y:S01]  /*0290*/  IMAD.WIDE R12, R13, 0x4, R14.reuse ;  /* 0x000000040d0c7825 */ /* 0x100fe200078e020e */
[----:B------:R-:W5:Y:S03]  /*02a0*/  @!P0 LDG.E.EL R25, desc[UR6][R10.64] ;  /* 0x000000060a198981 */ /* 0x000f66000c2e1900 */
[----:B------:R-:W-:Y:S01]  /*02b0*/  IMAD.WIDE R14, R23, 0x4, R14 ;  /* 0x00000004170e7825 */ /* 0x000fe200078e020e */
[----:B------:R-:W5:Y:S03]  /*02c0*/  @!P0 LDG.E.EL R27, desc[UR6][R12.64] ;  /* 0x000000060c1b8981 */ /* 0x000f66000c2e1900 */
[----:B------:R-:W-:Y:S01]  /*02d0*/  IMAD.MOV.U32 R22, RZ, RZ, RZ ;  /* 0x000000ffff167224 */ /* 0x000fe200078e00ff */
[----:B------:R-:W5:Y:S01]  /*02e0*/  @!P0 LDG.E.EL R26, desc[UR6][R14.64] ;  /* 0x000000060e1a8981 */ /* 0x000f62000c2e1900 */
[----:B------:R-:W-:-:S04]  /*02f0*/  IMAD.MOV.U32 R23, RZ, RZ, RZ ;  /* 0x000000ffff177224 */ /* 0x000fc800078e00ff */
[----:B------:R-:W5:Y:S04]  /*0300*/  @!P0 LDG.E.EL R22, desc[UR6][R4.64] ;  /* 0x0000000604168981 */ /* 0x000f68000c2e1900 */
[----:B------:R1:W5:Y:S01]  /*0310*/  @!P0 LDG.E.EL R23, desc[UR6][R8.64] ;  /* 0x0000000608178981 */ /* 0x000362000c2e1900 */
[----:B------:R-:W1:Y:S02]  /*0320*/  S2UR UR5, SR_CgaCtaId ;  /* 0x00000000000579c3 */ /* 0x000e640000008800 */
[----:B-1----:R-:W-:Y:S01]  /*0330*/  IMAD.SHL.U32 R2, R17, 0x20, RZ ;  /* 0x0000002011027824 */ /* 0x002fe200078e00ff */
[----:B------:R-:W-:-:S04]  /*0340*/  UMOV UR4, 0x400 ;  /* 0x0000040000047882 */ /* 0x000fc80000000000 */
[----:B------:R-:W-:-:S04]  /*0350*/  LOP3.LUT R2, R2, 0x3e0, RZ, 0xc0, !PT ;  /* 0x000003e002027812 */ /* 0x000fc800078ec0ff */
[----:B------:R-:W-:Y:S01]  /*0360*/  LOP3.LUT R21, R2, R21, RZ, 0xfc, !PT ;  /* 0x0000001502157212 */ /* 0x000fe200078efcff */
[----:B0-----:R-:W-:-:S06]  /*0370*/  UPRMT UR4, UR5, 0x654, UR4 ;  /* 0x0000065405047896 */ /* 0x001fcc0008000004 */
[----:B------:R-:W-:-:S05]  /*0380*/  LEA.HI R2, R2, UR4, RZ, 0x1f ;  /* 0x0000000402027c11 */ /* 0x000fca000f8ff8ff */
[----:B------:R-:W-:Y:S01]  /*0390*/  IMAD R21, R21, 0x4, R2 ;  /* 0x0000000415157824 */ /* 0x000fe200078e0202 */
[C---:B------:R-:W-:Y:S01]  /*03a0*/  SHF.L.U32 R2, R17.reuse, 0x1, RZ ;  /* 0x0000000111027819 */ /* 0x040fe200000006ff */
[----:B------:R-:W-:-:S03]  /*03b0*/  IMAD.SHL.U32 R3, R17, 0x4, RZ ;  /* 0x0000000411037824 */ /* 0x000fc600078e00ff */
[----:B------:R-:W-:Y:S02]  /*03c0*/  LOP3.LUT R2, R2, 0xf0, RZ, 0xc0, !PT ;  /* 0x000000f002027812 */ /* 0x000fe400078ec0ff */
[----:B------:R-:W-:-:S03]  /*03d0*/  LOP3.LUT R8, R3, 0x1fc, RZ, 0xc0, !PT ;  /* 0x000001fc03087812 */ /* 0x000fc600078ec0ff */
[----:B------:R-:W-:-:S04]  /*03e0*/  VIADD R5, R2, UR4 ;  /* 0x0000000402057c36 */ /* 0x000fc80008000000 */
[----:B------:R-:W-:Y:S01]  /*03f0*/  IMAD R5, R8, 0x4, R5 ;  /* 0x0000000408057824 */ /* 0x000fe200078e0205 */
[----:B------:R-:W-:Y:S02]  /*0400*/  SHF.R.S32.HI R18, RZ, 0x1a, R18 ;  /* 0x0000001aff127819 */ /* 0x000fe40000011412 */
[----:B------:R-:W-:Y:S02]  /*0410*/  LOP3.LUT R16, R16, 0x1c, R3, 0xf8, !PT ;  /* 0x0000001c10107812 */ /* 0x000fe400078ef803 */
[----:B------:R-:W-:-:S04]  /*0420*/  SGXT R3, R18, 0x1 ;  /* 0x000000011203781a */ /* 0x000fc80000000200 */
[----:B------:R-:W-:Y:S02]  /*0430*/  LEA.HI R10, R3, R16, RZ, 0x5 ;  /* 0x00000010030a7211 */ /* 0x000fe400078f28ff */
[----:B------:R-:W0:Y:S02]  /*0440*/  LDC.64 R2, c[0x0][0x218] ;  /* 0x00008600ff027b82 */ /* 0x000e240000000a00 */
[----:B------:R-:W-:Y:S02]  /*0450*/  LOP3.LUT R9, R10, 0xffffffe0, RZ, 0xc0, !PT ;  /* 0xffffffe00a097812 */ /* 0x000fe400078ec0ff */
[----:B------:R-:W-:-:S03]  /*0460*/  SHF.R.U32.HI R17, RZ, 0x3, R17 ;  /* 0x00000003ff117819 */ /* 0x000fc60000011611 */
[----:B------:R-:W-:Y:S01]  /*0470*/  IMAD.IADD R11, R16, 0x1, -R9 ;  /* 0x00000001100b7824 */ /* 0x000fe200078e0a09 */
[----:B------:R-:W-:Y:S02]  /*0480*/  SGXT.U32 R9, R17, 0x4 ;  /* 0x000000041109781a */ /* 0x000fe40000000000 */
[----:B------:R-:W-:Y:S02]  /*0490*/  SHF.R.S32.HI R10, RZ, 0x5, R10 ;  /* 0x00000005ff0a7819 */ /* 0x000fe4000001140a */
[----:B------:R-:W-:Y:S02]  /*04a0*/  LOP3.LUT R9, R0, R9, RZ, 0xfc, !PT ;  /* 0x0000000900097212 */ /* 0x000fe400078efcff */
[----:B------:R-:W-:Y:S01]  /*04b0*/  LOP3.LUT R13, R8, 0x200, RZ, 0xfc, !PT ;  /* 0x00000200080d7812 */ /* 0x000fe200078efcff */
[----:B------:R-:W-:Y:S01]  /*04c0*/  IMAD R12, R10, 0x320, R11 ;  /* 0x000003200a0c7824 */ /* 0x000fe200078e020b */
[C---:B------:R-:W-:Y:S02]  /*04d0*/  LOP3.LUT R0, R9.reuse, 0x10, RZ, 0xfc, !PT ;  /* 0x0000001009007812 */ /* 0x040fe400078efcff */
[----:B------:R-:W-:-:S02]  /*04e0*/  ISETP.GE.AND P1, PT, R9, 0x19, PT ;  /* 0x000000190900780c */ /* 0x000fc40003f26270 */
[----:B------:R-:W-:Y:S02]  /*04f0*/  ISETP.GE.AND P0, PT, R0, 0x19, PT ;  /* 0x000000190000780c */ /* 0x000fe40003f06270 */
[----:B------:R-:W-:Y:S02]  /*0500*/  SHF.R.U32.HI R13, RZ, 0x1, R13 ;  /* 0x00000001ff0d7819 */ /* 0x000fe4000001160d */
[----:B------:R-:W-:Y:S02]  /*0510*/  LEA R11, R9, R12, 0x5 ;  /* 0x0000000c090b7211 */ /* 0x000fe400078e28ff */
[----:B------:R-:W-:-:S03]  /*0520*/  LOP3.LUT R13, R13, 0x1f0, RZ, 0xc0, !PT ;  /* 0x000001f00d0d7812 */ /* 0x000fc600078ec0ff */
[----:B0-----:R-:W-:-:S04]  /*0530*/  IMAD.WIDE R10, R11, 0x4, R2 ;  /* 0x000000040b0a7825 */ /* 0x001fc800078e0202 */
[----:B------:R-:W-:-:S04]  /*0540*/  VIADD R13, R13, UR4 ;  /* 0x000000040d0d7c36 */ /* 0x000fc80008000000 */
[----:B------:R-:W-:Y:S01]  /*0550*/  IMAD R13, R8, 0x4, R13 ;  /* 0x00000004080d7824 */ /* 0x000fe200078e020d */
[----:B--2---:R-:W-:Y:S04]  /*0560*/  STS [R21], R19 ;  /* 0x0000001315007388 */ /* 0x004fe80000000800 */
[----:B---3--:R-:W-:Y:S04]  /*0570*/  STS [R21+0x10], R20 ;  /* 0x0000101415007388 */ /* 0x008fe80000000800 */
[----:B----4-:R-:W-:Y:S04]  /*0580*/  STS [R21+0x30], R24 ;  /* 0x0000301815007388 */ /* 0x010fe80000000800 */
[----:B-----5:R-:W-:Y:S04]  /*0590*/  STS [R21+0x50], R25 ;  /* 0x0000501915007388 */ /* 0x020fe80000000800 */
[----:B------:R-:W-:Y:S04]  /*05a0*/  STS [R21+0x60], R27 ;  /* 0x0000601b15007388 */ /* 0x000fe80000000800 */
[----:B------:R-:W-:Y:S04]  /*05b0*/  STS [R21+0x70], R26 ;  /* 0x0000701a15007388 */ /* 0x000fe80000000800 */
[----:B------:R-:W-:Y:S04]  /*05c0*/  STS [R21+0x20], R22 ;  /* 0x0000201615007388 */ /* 0x000fe80000000800 */
[----:B------:R-:W-:Y:S01]  /*05d0*/  STS [R21+0x40], R23 ;  /* 0x0000401715007388 */ /* 0x000fe20000000800 */
[----:B------:R-:W-:Y:S06]  /*05e0*/  BAR.SYNC.DEFER_BLOCKING 0x0 ;  /* 0x0000000000007b1d */ /* 0x000fec0000010000 */
[----:B------:R-:W0:Y:S04]  /*05f0*/  LDS.128 R4, [R5] ;  /* 0x0000000005047984 */ /* 0x000e280000000c00 */
[----:B0-----:R0:W-:Y:S02]  /*0600*/  @!P1 STG.E.128 desc[UR6][R10.64], R4 ;  /* 0x000000040a009986 */ /* 0x0011e4000c101d06 */
[----:B0-----:R-:W-:Y:S05]  /*0610*/  @P0 EXIT ;  /* 0x000000000000094d */ /* 0x001fea0003800000 */
[----:B0-----:R-:W0:Y:S01]  /*0620*/  LDS.128 R8, [R13+0x800] ;  /* 0x000800000d087984 */ /* 0x001e220000000c00 */
[----:B------:R-:W-:-:S04]  /*0630*/  IMAD R5, R0, 0x20, R12 ;  /* 0x0000002000057824 */ /* 0x000fc800078e020c */
[----:B------:R-:W-:-:S05]  /*0640*/  IMAD.WIDE R2, R5, 0x4, R2 ;  /* 0x0000000405027825 */ /* 0x000fca00078e0202 */
[----:B0-----:R-:W-:Y:S01]  /*0650*/  STG.E.128 desc[UR6][R2.64], R8 ;  /* 0x0000000802007986 */ /* 0x001fe2000c101d06 */
[----:B------:R-:W-:Y:S05]  /*0660*/  EXIT ;  /* 0x000000000000794d */ /* 0x000fea0003800000 */
.L_x_0:
[----:B------:R-:W-:-:S00]  /*0670*/  BRA `(.L_x_0) ;  /* 0xfffffffc00fc7947 */ /* 0x000fc0000383ffff */
[----:B------:R-:W-:-:S00]  /*0680*/  NOP ;  /* 0x0000000000007918 */ /* 0x000fc00000000000 */
[----:B------:R-:W-:-:S00]  /*0690*/  NOP ;  /* 0x0000000000007918 */ /* 0x000fc00000000000 */
[----:B------:R-:W-:-:S00]  /*06a0*/  NOP ;  /* 0x0000000000007918 */ /* 0x000fc00000000000 */
[----:B------:R-:W-:-:S00]  /*06b0*/  NOP ;  /* 0x0000000000007918 */ /* 0x000fc00000000000 */
[----:B------:R-:W-:-:S00]  /*06c0*/  NOP ;  /* 0x0000000000007918 */ /* 0x000fc00000000000 */
[----:B------:R-:W-:-:S00]  /*06d0*/  NOP ;  /* 0x0000000000007918 */ /* 0x000fc00000000000 */
[----:B------:R-:W-:-:S00]  /*06e0*/  NOP ;  /* 0x0000000000007918 */ /* 0x000fc00000000000 */
[----:B------:R-:W-:-:S00]  /*06f0*/  NOP ;  /* 0x0000000000007918 */ /* 0x000fc00000000000 */
.L_x_1:


//--------------------- .nv.shared.triton_poi_fused_6 --------------------------
	.section	.nv.shared.triton_poi_fused_6,"aw",@nobits
	.sectionflags	@""
	.align	16
	.zero		1024


//--------------------- .nv.constant0.triton_poi_fused_6 --------------------------
	.section	.nv.constant0.triton_poi_fused_6,"a",@progbits
	.sectionflags	@""
	.align	4
.nv.constant0.triton_poi_fused_6:
	.zero		552
